//
// Generated by NVIDIA NVVM Compiler
//
// Compiler Build ID: CL-36424714
// Cuda compilation tools, release 13.0, V13.0.88
// Based on NVVM 20.0.0
//

.version 9.0
.target sm_100
.address_size 64

	// .globl	_Z8ldmatrixPt
.extern .func  (.param .b32 func_retval0) vprintf
(
	.param .b64 vprintf_param_0,
	.param .b64 vprintf_param_1
)
;
// _ZZ8ldmatrixPtE4smem has been demoted
.global .align 1 .b8 $str[22] = {37, 100, 32, 45, 62, 32, 37, 100, 32, 32, 37, 100, 32, 32, 32, 37, 100, 32, 32, 32, 10};

.visible .entry _Z8ldmatrixPt(
	.param .u64 .ptr .align 1 _Z8ldmatrixPt_param_0
)
{
	.local .align 16 .b8 	__local_depot0[16];
	.reg .b64 	%SP;
	.reg .b64 	%SPL;
	.reg .pred 	%p<7>;
	.reg .b16 	%rs<21>;
	.reg .b32 	%r<59>;
	.reg .b64 	%rd<5>;
	// demoted variable
	.shared .align 2 .b8 _ZZ8ldmatrixPtE4smem[128];
	mov.u64 	%SPL, __local_depot0;
	cvta.local.u64 	%SP, %SPL;
	mov.u32 	%r1, %tid.x;
	setp.gt.u32 	%p1, %r1, 63;
	@%p1 bra 	$L__BB0_7;
	mov.u32 	%r2, %ntid.x;
	add.s32 	%r22, %r1, %r2;
	max.u32 	%r23, %r22, 64;
	setp.lt.u32 	%p2, %r22, 64;
	selp.u32 	%r24, 1, 0, %p2;
	add.s32 	%r25, %r22, %r24;
	sub.s32 	%r26, %r23, %r25;
	div.u32 	%r27, %r26, %r2;
	add.s32 	%r3, %r27, %r24;
	and.b32  	%r28, %r3, 3;
	setp.eq.s32 	%p3, %r28, 3;
	mov.u32 	%r58, %r1;
	@%p3 bra 	$L__BB0_4;
	add.s32 	%r29, %r3, 1;
	and.b32  	%r30, %r29, 3;
	shl.b32 	%r31, %r1, 1;
	mov.u32 	%r32, _ZZ8ldmatrixPtE4smem;
	add.s32 	%r55, %r32, %r31;
	shl.b32 	%r5, %r2, 1;
	cvt.u16.u32 	%rs19, %r1;
	cvt.u16.u32 	%rs2, %r2;
	neg.s32 	%r54, %r30;
	mad.lo.s32 	%r58, %r2, %r30, %r1;
$L__BB0_3:
	.pragma "nounroll";
	st.shared.u16 	[%r55], %rs19;
	add.s32 	%r55, %r55, %r5;
	add.s16 	%rs19, %rs19, %rs2;
	add.s32 	%r54, %r54, 1;
	setp.ne.s32 	%p4, %r54, 0;
	@%p4 bra 	$L__BB0_3;
$L__BB0_4:
	setp.lt.u32 	%p5, %r3, 3;
	@%p5 bra 	$L__BB0_7;
	cvt.u16.u32 	%rs13, %r2;
	shl.b16 	%rs14, %rs13, 1;
	cvt.u16.u32 	%rs5, %r58;
	add.s16 	%rs6, %rs14, %rs5;
	shl.b16 	%rs7, %rs13, 2;
	mad.lo.s16 	%rs8, %rs13, 3, %rs5;
	add.s32 	%r33, %r2, %r58;
	cvt.u16.u32 	%rs9, %r33;
	shl.b32 	%r13, %r2, 1;
	shl.b32 	%r34, %r58, 1;
	mov.u32 	%r35, _ZZ8ldmatrixPtE4smem;
	add.s32 	%r57, %r35, %r34;
	shl.b32 	%r15, %r2, 3;
	shl.b32 	%r16, %r2, 2;
	mul.lo.s32 	%r17, %r2, 6;
	mov.b16 	%rs20, 0;
$L__BB0_6:
	add.s16 	%rs15, %rs5, %rs20;
	st.shared.u16 	[%r57], %rs15;
	add.s32 	%r36, %r58, %r2;
	add.s16 	%rs16, %rs9, %rs20;
	add.s32 	%r37, %r57, %r13;
	st.shared.u16 	[%r37], %rs16;
	add.s32 	%r38, %r36, %r2;
	add.s16 	%rs17, %rs6, %rs20;
	add.s32 	%r39, %r57, %r16;
	st.shared.u16 	[%r39], %rs17;
	add.s32 	%r40, %r38, %r2;
	add.s16 	%rs18, %rs8, %rs20;
	add.s32 	%r41, %r57, %r17;
	st.shared.u16 	[%r41], %rs18;
	add.s32 	%r58, %r40, %r2;
	add.s16 	%rs20, %rs20, %rs7;
	add.s32 	%r57, %r57, %r15;
	setp.lt.u32 	%p6, %r58, 64;
	@%p6 bra 	$L__BB0_6;
$L__BB0_7:
	shl.b32 	%r44, %r1, 4;
	and.b32  	%r45, %r44, 112;
	mov.u32 	%r46, _ZZ8ldmatrixPtE4smem;
	add.s32 	%r43, %r45, %r46;
	add.u64 	%rd1, %SP, 0;
	add.u64 	%rd2, %SPL, 0;
	bar.sync 	0;
	// begin inline asm
	ldmatrix.sync.aligned.m8n8.x1.shared.b16 {%r42}, [%r43];
	// end inline asm
	bar.sync 	0;
	shr.u32 	%r47, %r42, 16;
	shl.b32 	%r48, %r1, 2;
	add.s32 	%r49, %r46, %r48;
	ld.shared.u16 	%r50, [%r49];
	and.b32  	%r51, %r42, 65535;
	st.local.v4.u32 	[%rd2], {%r1, %r50, %r51, %r47};
	mov.u64 	%rd3, $str;
	cvta.global.u64 	%rd4, %rd3;
	{ // callseq 0, 0
	.param .b64 param0;
	st.param.b64 	[param0], %rd4;
	.param .b64 param1;
	st.param.b64 	[param1], %rd1;
	.param .b32 retval0;
	call.uni (retval0), 
	vprintf, 
	(
	param0, 
	param1
	);
	ld.param.b32 	%r52, [retval0];
	} // callseq 0
	ret;

}


// ===== COMPILED SASS (sm_100) =====

	.target	sm_100

	.elftype	@"ET_EXEC"


//--------------------- .note.nv.tkinfo           --------------------------
	.section	.note.nv.tkinfo,"",@"SHT_NOTE"
	.sectionflags	@"SHF_NOTE_NV_TKINFO"
	.tkinfo
        /*0018*/ 	.word	0x00000002
        /*0030*/ 	.string	""
        /*0030*/ 	.string	"ptxas"
        /*0030*/ 	.string	"Cuda compilation tools, release 13.0, V13.0.88"
        /*0030*/ 	.string	"Build cuda_13.0.r13.0/compiler.36424714_0"
        /*0030*/ 	.string	"-arch sm_100 -m 64 "



//--------------------- .note.nv.cuinfo           --------------------------
	.section	.note.nv.cuinfo,"",@"SHT_NOTE"
	.sectionflags	@"SHF_NOTE_NV_CUINFO"
        /*0018*/ 	.short	0x0002
        /*001a*/ 	.short	0x0064
        /*001c*/ 	.short	0x0082
	.zero		2


//--------------------- .nv.info                  --------------------------
	.section	.nv.info,"",@"SHT_CUDA_INFO"
	.align	4


	//----- nvinfo : EIATTR_REGCOUNT
	.align		4
        /*0000*/ 	.byte	0x04, 0x2f
        /*0002*/ 	.short	(.L_2 - .L_1)
	.align		4
.L_1:
        /*0004*/ 	.word	index@(_Z8ldmatrixPt)
        /*0008*/ 	.word	0x00000018


	//----- nvinfo : EIATTR_FRAME_SIZE
	.align		4
.L_2:
        /*000c*/ 	.byte	0x04, 0x11
        /*000e*/ 	.short	(.L_4 - .L_3)
	.align		4
.L_3:
        /*0010*/ 	.word	index@(_Z8ldmatrixPt)
        /*0014*/ 	.word	0x00000010


	//----- nvinfo : EIATTR_MIN_STACK_SIZE
	.align		4
.L_4:
        /*0018*/ 	.byte	0x04, 0x12
        /*001a*/ 	.short	(.L_6 - .L_5)
	.align		4
.L_5:
        /*001c*/ 	.word	index@(_Z8ldmatrixPt)
        /*0020*/ 	.word	0x00000010
.L_6:


//--------------------- .nv.compat                --------------------------
	.section	.nv.compat,"",@"SHT_CUDA_COMPAT_INFO"
	.align	4
        /*0000*/ 	.byte	0x02, 0x09, 0x00, 0x00, 0x02, 0x02, 0x01, 0x00, 0x02, 0x05, 0x05, 0x00, 0x03, 0x07, 0x01, 0x01
        /*0010*/ 	.byte	0x02, 0x03, 0x00, 0x00, 0x02, 0x06, 0x01, 0x00, 0x04, 0x0b, 0x08, 0x00, 0x09, 0x00, 0x00, 0x00
        /*0020*/ 	.byte	0x00, 0x00, 0x00, 0x00


//--------------------- .nv.info._Z8ldmatrixPt    --------------------------
	.section	.nv.info._Z8ldmatrixPt,"",@"SHT_CUDA_INFO"
	.sectionflags	@""
	.align	4


	//----- nvinfo : EIATTR_CUDA_API_VERSION
	.align		4
        /*0000*/ 	.byte	0x04, 0x37
        /*0002*/ 	.short	(.L_8 - .L_7)
.L_7:
        /*0004*/ 	.word	0x00000082


	//----- nvinfo : EIATTR_KPARAM_INFO
	.align		4
.L_8:
        /*0008*/ 	.byte	0x04, 0x17
        /*000a*/ 	.short	(.L_10 - .L_9)
.L_9:
        /*000c*/ 	.word	0x00000000
        /*0010*/ 	.short	0x0000
        /*0012*/ 	.short	0x0000
        /*0014*/ 	.byte	0x00, 0xf5, 0x21, 0x00


	//----- nvinfo : EIATTR_SPARSE_MMA_MASK
	.align		4
.L_10:
        /*0018*/ 	.byte	0x03, 0x50
        /*001a*/ 	.short	0x0000


	//----- nvinfo : EIATTR_MAXREG_COUNT
	.align		4
        /*001c*/ 	.byte	0x03, 0x1b
        /*001e*/ 	.short	0x00ff


	//----- nvinfo : EIATTR_NUM_BARRIERS
	.align		4
        /*0020*/ 	.byte	0x02, 0x4c
        /*0022*/ 	.byte	0x01
	.zero		1


	//----- nvinfo : EIATTR_EXTERNS
	.align		4
        /*0024*/ 	.byte	0x04, 0x0f
        /*0026*/ 	.short	(.L_12 - .L_11)


	//   ....[0]....
	.align		4
.L_11:
        /*0028*/ 	.word	index@(vprintf)


	//----- nvinfo : EIATTR_MERCURY_ISA_VERSION
	.align		4
.L_12:
        /*002c*/ 	.byte	0x03, 0x5f
        /*002e*/ 	.short	0x0101


	//----- nvinfo : EIATTR_VRC_CTA_INIT_COUNT
	.align		4
        /*0030*/ 	.byte	0x02, 0x4a
	.zero		1
	.zero		1


	//----- nvinfo : EIATTR_SYSCALL_OFFSETS
	.align		4
        /*0034*/ 	.byte	0x04, 0x46
        /*0036*/ 	.short	(.L_14 - .L_13)


	//   ....[0]....
.L_13:
        /*0038*/ 	.word	0x000006b0


	//----- nvinfo : EIATTR_EXIT_INSTR_OFFSETS
	.align		4
.L_14:
        /*003c*/ 	.byte	0x04, 0x1c
        /*003e*/ 	.short	(.L_16 - .L_15)


	//   ....[0]....
.L_15:
        /*0040*/ 	.word	0x000006c0


	//----- nvinfo : EIATTR_CRS_STACK_SIZE
	.align		4
.L_16:
        /*0044*/ 	.byte	0x04, 0x1e
        /*0046*/ 	.short	(.L_18 - .L_17)
.L_17:
        /*0048*/ 	.word	0x00000000


	//----- nvinfo : EIATTR_CBANK_PARAM_SIZE
	.align		4
.L_18:
        /*004c*/ 	.byte	0x03, 0x19
        /*004e*/ 	.short	0x0008


	//----- nvinfo : EIATTR_PARAM_CBANK
	.align		4
        /*0050*/ 	.byte	0x04, 0x0a
        /*0052*/ 	.short	(.L_20 - .L_19)
	.align		4
.L_19:
        /*0054*/ 	.word	index@(.nv.constant0._Z8ldmatrixPt)
        /*0058*/ 	.short	0x0380
        /*005a*/ 	.short	0x0008


	//----- nvinfo : EIATTR_SW_WAR
	.align		4
.L_20:
        /*005c*/ 	.byte	0x04, 0x36
        /*005e*/ 	.short	(.L_22 - .L_21)
.L_21:
        /*0060*/ 	.word	0x00000008
.L_22:


//--------------------- .nv.callgraph             --------------------------
	.section	.nv.callgraph,"",@"SHT_CUDA_CALLGRAPH"
	.align	4
	.sectionentsize	8
	.align		4
        /*0000*/ 	.word	0x00000000
	.align		4
        /*0004*/ 	.word	0xffffffff
	.align		4
        /*0008*/ 	.word	index@(_Z8ldmatrixPt)
	.align		4
        /*000c*/ 	.word	index@(vprintf)
	.align		4
        /*0010*/ 	.word	0x00000000
	.align		4
        /*0014*/ 	.word	0xfffffffe
	.align		4
        /*0018*/ 	.word	0x00000000
	.align		4
        /*001c*/ 	.word	0xfffffffd
	.align		4
        /*0020*/ 	.word	0x00000000
	.align		4
        /*0024*/ 	.word	0xfffffffc


//--------------------- .nv.constant4             --------------------------
	.section	.nv.constant4,"a",@progbits
	.align	8
	.align		8
.nv.constant4:
        /*0000*/ 	.dword	vprintf
	.align		8
        /*0008*/ 	.dword	$str


//--------------------- .text._Z8ldmatrixPt       --------------------------
	.section	.text._Z8ldmatrixPt,"ax",@progbits
	.align	128
        .global         _Z8ldmatrixPt
        .type           _Z8ldmatrixPt,@function
        .size           _Z8ldmatrixPt,(.L_x_8 - _Z8ldmatrixPt)
        .other          _Z8ldmatrixPt,@"STO_CUDA_ENTRY STV_DEFAULT"
_Z8ldmatrixPt:
.text._Z8ldmatrixPt:
[----:B------:R-:W0:Y:S01]  /*0000*/  LDC R1, c[0x0][0x37c] ;  /* 0x0000df00ff017b82 */ /* 0x000e220000000800 */
[----:B------:R-:W1:Y:S01]  /*0010*/  S2R R8, SR_TID.X ;  /* 0x0000000000087919 */ /* 0x000e620000002100 */
[----:B------:R-:W2:Y:S01]  /*0020*/  LDCU UR4, c[0x0][0x2f8] ;  /* 0x00005f00ff0477ac */ /* 0x000ea20008000800 */
[----:B0-----:R-:W-:Y:S01]  /*0030*/  VIADD R1, R1, 0xfffffff0 ;  /* 0xfffffff001017836 */ /* 0x001fe20000000000 */
[----:B------:R-:W-:Y:S01]  /*0040*/  BSSY.RECONVERGENT B0, `(.L_x_0) ;  /* 0x0000053000007945 */ /* 0x000fe20003800200 */
[----:B------:R-:W0:Y:S03]  /*0050*/  LDCU UR5, c[0x0][0x2fc] ;  /* 0x00005f80ff0577ac */ /* 0x000e260008000800 */
[----:B--2---:R-:W-:-:S05]  /*0060*/  IADD3 R6, P1, PT, R1, UR4, RZ ;  /* 0x0000000401067c10 */ /* 0x004fca000ff3e0ff */
[----:B0-----:R-:W-:Y:S01]  /*0070*/  IMAD.X R7, RZ, RZ, UR5, P1 ;  /* 0x00000005ff077e24 */ /* 0x001fe200088e06ff */
[----:B-1----:R-:W-:-:S13]  /*0080*/  ISETP.GT.U32.AND P0, PT, R8, 0x3f, PT ;  /* 0x0000003f0800780c */ /* 0x002fda0003f04070 */
[----:B------:R-:W-:Y:S05]  /*0090*/  @P0 BRA `(.L_x_1) ;  /* 0x0000000400340947 */ /* 0x000fea0003800000 */
[----:B------:R-:W0:Y:S01]  /*00a0*/  LDC R3, c[0x0][0x360] ;  /* 0x0000d800ff037b82 */ /* 0x000e220000000800 */
[----:B------:R-:W-:Y:S01]  /*00b0*/  BSSY.RECONVERGENT B1, `(.L_x_2) ;  /* 0x000002e000017945 */ /* 0x000fe20003800200 */
[----:B0-----:R-:W0:Y:S01]  /*00c0*/  I2F.U32.RP R10, R3 ;  /* 0x00000003000a7306 */ /* 0x001e220000209000 */
[----:B------:R-:W-:Y:S01]  /*00d0*/  IMAD.IADD R0, R8, 0x1, R3 ;  /* 0x0000000108007824 */ /* 0x000fe200078e0203 */
[----:B------:R-:W-:-:S04]  /*00e0*/  ISETP.NE.U32.AND P2, PT, R3, RZ, PT ;  /* 0x000000ff0300720c */ /* 0x000fc80003f45070 */
[C---:B------:R-:W-:Y:S02]  /*00f0*/  ISETP.GE.U32.AND P0, PT, R0.reuse, 0x40, PT ;  /* 0x000000400000780c */ /* 0x040fe40003f06070 */
[----:B------:R-:W-:Y:S01]  /*0100*/  VIMNMX.U32 R9, PT, PT, R0, 0x40, !PT ;  /* 0x0000004000097848 */ /* 0x000fe20007fe0000 */
[----:B0-----:R-:W0:Y:S02]  /*0110*/  MUFU.RCP R10, R10 ;  /* 0x0000000a000a7308 */ /* 0x001e240000001000 */
[----:B0-----:R-:W-:-:S06]  /*0120*/  VIADD R4, R10, 0xffffffe ;  /* 0x0ffffffe0a047836 */ /* 0x001fcc0000000000 */
[----:B------:R0:W1:Y:S02]  /*0130*/  F2I.FTZ.U32.TRUNC.NTZ R5, R4 ;  /* 0x0000000400057305 */ /* 0x000064000021f000 */
[----:B0-----:R-:W-:Y:S02]  /*0140*/  IMAD.MOV.U32 R4, RZ, RZ, RZ ;  /* 0x000000ffff047224 */ /* 0x001fe400078e00ff */
[----:B-1----:R-:W-:-:S04]  /*0150*/  IMAD.MOV R2, RZ, RZ, -R5 ;  /* 0x000000ffff027224 */ /* 0x002fc800078e0a05 */
[----:B------:R-:W-:Y:S01]  /*0160*/  IMAD R11, R2, R3, RZ ;  /* 0x00000003020b7224 */ /* 0x000fe200078e02ff */
[----:B------:R-:W-:-:S03]  /*0170*/  SEL R2, RZ, 0x1, P0 ;  /* 0x00000001ff027807 */ /* 0x000fc60000000000 */
[----:B------:R-:W-:Y:S01]  /*0180*/  IMAD.HI.U32 R5, R5, R11, R4 ;  /* 0x0000000b05057227 */ /* 0x000fe200078e0004 */
[----:B------:R-:W-:-:S05]  /*0190*/  IADD3 R0, PT, PT, R9, -R0, -R2 ;  /* 0x8000000009007210 */ /* 0x000fca0007ffe802 */
[----:B------:R-:W-:-:S04]  /*01a0*/  IMAD.HI.U32 R5, R5, R0, RZ ;  /* 0x0000000005057227 */ /* 0x000fc800078e00ff */
[----:B------:R-:W-:-:S04]  /*01b0*/  IMAD.MOV R4, RZ, RZ, -R5 ;  /* 0x000000ffff047224 */ /* 0x000fc800078e0a05 */
[----:B------:R-:W-:-:S05]  /*01c0*/  IMAD R0, R3, R4, R0 ;  /* 0x0000000403007224 */ /* 0x000fca00078e0200 */
[----:B------:R-:W-:-:S13]  /*01d0*/  ISETP.GE.U32.AND P0, PT, R0, R3, PT ;  /* 0x000000030000720c */ /* 0x000fda0003f06070 */
[----:B------:R-:W-:Y:S01]  /*01e0*/  @P0 IADD3 R0, PT, PT, R0, -R3, RZ ;  /* 0x8000000300000210 */ /* 0x000fe20007ffe0ff */
[----:B------:R-:W-:-:S03]  /*01f0*/  @P0 VIADD R5, R5, 0x1 ;  /* 0x0000000105050836 */ /* 0x000fc60000000000 */
[----:B------:R-:W-:-:S13]  /*0200*/  ISETP.GE.U32.AND P1, PT, R0, R3, PT ;  /* 0x000000030000720c */ /* 0x000fda0003f26070 */
[----:B------:R-:W-:Y:S01]  /*0210*/  @P1 VIADD R5, R5, 0x1 ;  /* 0x0000000105051836 */ /* 0x000fe20000000000 */
[----:B------:R-:W-:-:S05]  /*0220*/  @!P2 LOP3.LUT R5, RZ, R3, RZ, 0x33, !PT ;  /* 0x00000003ff05a212 */ /* 0x000fca00078e33ff */
[----:B------:R-:W-:-:S05]  /*0230*/  IMAD.IADD R2, R2, 0x1, R5 ;  /* 0x0000000102027824 */ /* 0x000fca00078e0205 */
[C---:B------:R-:W-:Y:S02]  /*0240*/  LOP3.LUT R0, R2.reuse, 0x3, RZ, 0xc0, !PT ;  /* 0x0000000302007812 */ /* 0x040fe400078ec0ff */
[----:B------:R-:W-:Y:S02]  /*0250*/  ISETP.GE.U32.AND P1, PT, R2, 0x3, PT ;  /* 0x000000030200780c */ /* 0x000fe40003f26070 */
[----:B------:R-:W-:Y:S01]  /*0260*/  ISETP.NE.AND P0, PT, R0, 0x3, PT ;  /* 0x000000030000780c */ /* 0x000fe20003f05270 */
[----:B------:R-:W-:-:S12]  /*0270*/  IMAD.MOV.U32 R0, RZ, RZ, R8 ;  /* 0x000000ffff007224 */ /* 0x000fd800078e0008 */
[----:B------:R-:W-:Y:S05]  /*0280*/  @!P0 BRA `(.L_x_3) ;  /* 0x0000000000408947 */ /* 0x000fea0003800000 */
[----:B------:R-:W0:Y:S01]  /*0290*/  S2UR UR5, SR_CgaCtaId ;  /* 0x00000000000579c3 */ /* 0x000e220000008800 */
[----:B------:R-:W-:Y:S01]  /*02a0*/  VIADD R2, R2, 0x1 ;  /* 0x0000000102027836 */ /* 0x000fe20000000000 */
[----:B------:R-:W-:Y:S01]  /*02b0*/  UMOV UR4, 0x400 ;  /* 0x0000040000047882 */ /* 0x000fe20000000000 */
[----:B------:R-:W-:-:S03]  /*02c0*/  PRMT R4, R8, 0x7610, R4 ;  /* 0x0000761008047816 */ /* 0x000fc60000000004 */
[----:B------:R-:W-:-:S04]  /*02d0*/  LOP3.LUT R2, R2, 0x3, RZ, 0xc0, !PT ;  /* 0x0000000302027812 */ /* 0x000fc800078ec0ff */
[C---:B------:R-:W-:Y:S01]  /*02e0*/  IADD3 R5, PT, PT, -R2.reuse, RZ, RZ ;  /* 0x000000ff02057210 */ /* 0x040fe20007ffe1ff */
[----:B------:R-:W-:Y:S01]  /*02f0*/  IMAD R0, R2, R3, R8 ;  /* 0x0000000302007224 */ /* 0x000fe200078e0208 */
[----:B0-----:R-:W-:-:S06]  /*0300*/  ULEA UR4, UR5, UR4, 0x18 ;  /* 0x0000000405047291 */ /* 0x001fcc000f8ec0ff */
[----:B------:R-:W-:-:S07]  /*0310*/  LEA R2, R8, UR4, 0x1 ;  /* 0x0000000408027c11 */ /* 0x000fce000f8e08ff */
.L_x_4:
[----:B------:R-:W-:Y:S01]  /*0320*/  VIADD R5, R5, 0x1 ;  /* 0x0000000105057836 */ /* 0x000fe20000000000 */
[----:B------:R0:W-:Y:S01]  /*0330*/  STS.U16 [R2], R4 ;  /* 0x0000000402007388 */ /* 0x0001e20000000400 */
[----:B------:R-:W-:-:S03]  /*0340*/  IMAD.IADD R9, R3, 0x1, R4 ;  /* 0x0000000103097824 */ /* 0x000fc600078e0204 */
[----:B------:R-:W-:Y:S01]  /*0350*/  ISETP.NE.AND P0, PT, R5, RZ, PT ;  /* 0x000000ff0500720c */ /* 0x000fe20003f05270 */
[----:B0-----:R-:W-:Y:S01]  /*0360*/  IMAD R2, R3, 0x2, R2 ;  /* 0x0000000203027824 */ /* 0x001fe200078e0202 */
[----:B------:R-:W-:-:S11]  /*0370*/  PRMT R4, R9, 0x7610, R4 ;  /* 0x0000761009047816 */ /* 0x000fd60000000004 */
[----:B------:R-:W-:Y:S05]  /*0380*/  @P0 BRA `(.L_x_4) ;  /* 0xfffffffc00e40947 */ /* 0x000fea000383ffff */
.L_x_3:
[----:B------:R-:W-:Y:S05]  /*0390*/  BSYNC.RECONVERGENT B1 ;  /* 0x0000000000017941 */ /* 0x000fea0003800200 */
.L_x_2:
[----:B------:R-:W-:Y:S05]  /*03a0*/  @!P1 BRA `(.L_x_1) ;  /* 0x0000000000709947 */ /* 0x000fea0003800000 */
[----:B------:R-:W0:Y:S01]  /*03b0*/  S2UR UR5, SR_CgaCtaId ;  /* 0x00000000000579c3 */ /* 0x000e220000008800 */
[----:B------:R-:W-:Y:S01]  /*03c0*/  UMOV UR4, 0x400 ;  /* 0x0000040000047882 */ /* 0x000fe20000000000 */
[C---:B------:R-:W-:Y:S01]  /*03d0*/  PRMT R2, R0.reuse, 0x9910, RZ ;  /* 0x0000991000027816 */ /* 0x040fe200000000ff */
[C---:B------:R-:W-:Y:S01]  /*03e0*/  IMAD R16, R3.reuse, 0x2, R0 ;  /* 0x0000000203107824 */ /* 0x040fe200078e0200 */
[----:B------:R-:W-:Y:S01]  /*03f0*/  PRMT R5, R3, 0x9910, RZ ;  /* 0x0000991003057816 */ /* 0x000fe200000000ff */
[----:B------:R-:W-:-:S04]  /*0400*/  IMAD.IADD R20, R0, 0x1, R3 ;  /* 0x0000000100147824 */ /* 0x000fc800078e0203 */
[--C-:B------:R-:W-:Y:S01]  /*0410*/  IMAD R18, R5, 0x3, R2.reuse ;  /* 0x0000000305127824 */ /* 0x100fe200078e0202 */
[----:B------:R-:W-:Y:S02]  /*0420*/  PRMT R2, R0, 0x7610, R2 ;  /* 0x0000761000027816 */ /* 0x000fe40000000002 */
[----:B------:R-:W-:Y:S01]  /*0430*/  PRMT R5, RZ, 0x7610, R5 ;  /* 0x00007610ff057816 */ /* 0x000fe20000000005 */
[----:B0-----:R-:W-:-:S06]  /*0440*/  ULEA UR4, UR5, UR4, 0x18 ;  /* 0x0000000405047291 */ /* 0x001fcc000f8ec0ff */
[----:B------:R-:W-:-:S07]  /*0450*/  LEA R4, R0, UR4, 0x1 ;  /* 0x0000000400047c11 */ /* 0x000fce000f8e08ff */
.L_x_5:
[----:B------:R-:W-:Y:S01]  /*0460*/  IADD3 R9, PT, PT, R2, R5, RZ ;  /* 0x0000000502097210 */ /* 0x000fe20007ffe0ff */
[----:B-1----:R-:W-:Y:S01]  /*0470*/  IMAD.IADD R10, R20, 0x1, R5 ;  /* 0x00000001140a7824 */ /* 0x002fe200078e0205 */
[C---:B------:R-:W-:Y:S01]  /*0480*/  IADD3 R0, PT, PT, R3.reuse, R0, R3 ;  /* 0x0000000003007210 */ /* 0x040fe20007ffe003 */
[C-C-:B------:R-:W-:Y:S02]  /*0490*/  IMAD R11, R3.reuse, 0x2, R4.reuse ;  /* 0x00000002030b7824 */ /* 0x140fe400078e0204 */
[----:B------:R-:W-:Y:S01]  /*04a0*/  IMAD.IADD R12, R16, 0x1, R5 ;  /* 0x00000001100c7824 */ /* 0x000fe200078e0205 */
[----:B------:R0:W-:Y:S01]  /*04b0*/  STS.U16 [R4], R9 ;  /* 0x0000000904007388 */ /* 0x0001e20000000400 */
[C-C-:B------:R-:W-:Y:S01]  /*04c0*/  IMAD R13, R3.reuse, 0x4, R4.reuse ;  /* 0x00000004030d7824 */ /* 0x140fe200078e0204 */
[C---:B------:R-:W-:Y:S01]  /*04d0*/  IADD3 R0, PT, PT, R3.reuse, R0, R3 ;  /* 0x0000000003007210 */ /* 0x040fe20007ffe003 */
[----:B------:R-:W-:Y:S01]  /*04e0*/  IMAD.IADD R14, R18, 0x1, R5 ;  /* 0x00000001120e7824 */ /* 0x000fe200078e0205 */
[----:B------:R1:W-:Y:S01]  /*04f0*/  STS.U16 [R11], R10 ;  /* 0x0000000a0b007388 */ /* 0x0003e20000000400 */
[----:B------:R-:W-:Y:S01]  /*0500*/  IMAD R15, R3, 0x6, R4 ;  /* 0x00000006030f7824 */ /* 0x000fe200078e0204 */
[----:B------:R-:W-:-:S02]  /*0510*/  ISETP.GE.U32.AND P0, PT, R0, 0x40, PT ;  /* 0x000000400000780c */ /* 0x000fc40003f06070 */
[----:B------:R1:W-:Y:S01]  /*0520*/  STS.U16 [R13], R12 ;  /* 0x0000000c0d007388 */ /* 0x0003e20000000400 */
[C---:B------:R-:W-:Y:S01]  /*0530*/  LEA R5, R3.reuse, R5, 0x2 ;  /* 0x0000000503057211 */ /* 0x040fe200078e10ff */
[----:B0-----:R-:W-:Y:S02]  /*0540*/  IMAD R4, R3, 0x8, R4 ;  /* 0x0000000803047824 */ /* 0x001fe400078e0204 */
[----:B------:R1:W-:Y:S07]  /*0550*/  STS.U16 [R15], R14 ;  /* 0x0000000e0f007388 */ /* 0x0003ee0000000400 */
[----:B------:R-:W-:Y:S05]  /*0560*/  @!P0 BRA `(.L_x_5) ;  /* 0xfffffffc00bc8947 */ /* 0x000fea000383ffff */
.L_x_1:
[----:B------:R-:W-:Y:S05]  /*0570*/  BSYNC.RECONVERGENT B0 ;  /* 0x0000000000007941 */ /* 0x000fea0003800200 */
.L_x_0:
[----:B------:R-:W0:Y:S08]  /*0580*/  S2UR UR5, SR_CgaCtaId ;  /* 0x00000000000579c3 */ /* 0x000e300000008800 */
[----:B------:R-:W-:Y:S01]  /*0590*/  BAR.SYNC.DEFER_BLOCKING 0x0 ;  /* 0x0000000000007b1d */ /* 0x000fe20000010000 */
[----:B------:R-:W-:Y:S01]  /*05a0*/  IMAD.SHL.U32 R0, R8, 0x10, RZ ;  /* 0x0000001008007824 */ /* 0x000fe200078e00ff */
[----:B------:R-:W-:-:S04]  /*05b0*/  MOV R2, 0x0 ;  /* 0x0000000000027802 */ /* 0x000fc80000000f00 */
[----:B------:R-:W-:Y:S01]  /*05c0*/  UMOV UR4, 0x400 ;  /* 0x0000040000047882 */ /* 0x000fe20000000000 */
[----:B------:R-:W-:Y:S01]  /*05d0*/  LOP3.LUT R0, R0, 0x70, RZ, 0xc0, !PT ;  /* 0x0000007000007812 */ /* 0x000fe200078ec0ff */
[----:B------:R-:W2:Y:S01]  /*05e0*/  LDC.64 R2, c[0x4][R2] ;  /* 0x0100000002027b82 */ /* 0x000ea20000000a00 */
[----:B0-----:R-:W-:-:S06]  /*05f0*/  ULEA UR4, UR5, UR4, 0x18 ;  /* 0x0000000405047291 */ /* 0x001fcc000f8ec0ff */
[----:B------:R-:W-:-:S03]  /*0600*/  LEA R9, R8, UR4, 0x2 ;  /* 0x0000000408097c11 */ /* 0x000fc6000f8e10ff */
[----:B------:R-:W1:Y:S02]  /*0610*/  LDSM.16.M88 R0, [R0+UR4] ;  /* 0x000000040000783b */ /* 0x000e640008000000 */
[----:B------:R-:W0:Y:S01]  /*0620*/  LDCU.64 UR4, c[0x4][0x8] ;  /* 0x01000100ff0477ac */ /* 0x000e220008000a00 */
[----:B------:R-:W-:Y:S01]  /*0630*/  BAR.SYNC.DEFER_BLOCKING 0x0 ;  /* 0x0000000000007b1d */ /* 0x000fe20000010000 */
[----:B0-----:R-:W-:Y:S02]  /*0640*/  IMAD.U32 R4, RZ, RZ, UR4 ;  /* 0x00000004ff047e24 */ /* 0x001fe4000f8e00ff */
[----:B------:R-:W-:-:S03]  /*0650*/  IMAD.U32 R5, RZ, RZ, UR5 ;  /* 0x00000005ff057e24 */ /* 0x000fc6000f8e00ff */
[----:B------:R-:W0:Y:S01]  /*0660*/  LDS.U16 R9, [R9] ;  /* 0x0000000009097984 */ /* 0x000e220000000400 */
[----:B-1----:R-:W-:Y:S02]  /*0670*/  SHF.R.U32.HI R11, RZ, 0x10, R0 ;  /* 0x00000010ff0b7819 */ /* 0x002fe40000011600 */
[----:B------:R-:W-:-:S05]  /*0680*/  LOP3.LUT R10, R0, 0xffff, RZ, 0xc0, !PT ;  /* 0x0000ffff000a7812 */ /* 0x000fca00078ec0ff */
[----:B0-2---:R0:W-:Y:S02]  /*0690*/  STL.128 [R1], R8 ;  /* 0x0000000801007387 */ /* 0x0051e40000100c00 */
[----:B------:R-:W-:-:S07]  /*06a0*/  LEPC R20, `(.L_x_6) ;  /* 0x000000001014794e */ /* 0x000fce0000000000 */
[----:B0-----:R-:W-:Y:S05]  /*06b0*/  CALL.ABS.NOINC R2 ;  /* 0x0000000002007343 */ /* 0x001fea0003c00000 */
.L_x_6:
[----:B------:R-:W-:Y:S05]  /*06c0*/  EXIT ;  /* 0x000000000000794d */ /* 0x000fea0003800000 */
.L_x_7:
[----:B------:R-:W-:-:S00]  /*06d0*/  BRA `(.L_x_7) ;  /* 0xfffffffc00fc7947 */ /* 0x000fc0000383ffff */
[----:B------:R-:W-:-:S00]  /*06e0*/  NOP ;  /* 0x0000000000007918 */ /* 0x000fc00000000000 */
        /* <DEDUP_REMOVED lines=9> */
.L_x_8:


//--------------------- .nv.global.init           --------------------------
	.section	.nv.global.init,"aw",@progbits
.nv.global.init:
	.type		$str,@object
	.size		$str,(.L_0 - $str)
$str:
        /*0000*/ 	.byte	0x25, 0x64, 0x20, 0x2d, 0x3e, 0x20, 0x25, 0x64, 0x20, 0x20, 0x25, 0x64, 0x20, 0x20, 0x20, 0x25
        /*0010*/ 	.byte	0x64, 0x20, 0x20, 0x20, 0x0a, 0x00
.L_0:


//--------------------- .nv.shared._Z8ldmatrixPt  --------------------------
	.section	.nv.shared._Z8ldmatrixPt,"aw",@nobits
	.sectionflags	@""
	.align	2
.nv.shared._Z8ldmatrixPt:
	.zero		1152


//--------------------- .nv.shared.reserved.0     --------------------------
	.section	.nv.shared.reserved.0,"aw",@nobits
	.weak		__nv_reservedSMEM_offset_0_alias
	.size		__nv_reservedSMEM_offset_0_alias, 0, 64
	.other		__nv_reservedSMEM_offset_0_alias,@"STO_CUDA_RESERVED_SHARED STV_DEFAULT"
__nv_reservedSMEM_offset_0_alias:
	.zero		0
	.zero		64


//--------------------- .nv.constant0._Z8ldmatrixPt --------------------------
	.section	.nv.constant0._Z8ldmatrixPt,"a",@progbits
	.sectionflags	@""
	.align	4
.nv.constant0._Z8ldmatrixPt:
	.zero		904


//--------------------- SYMBOLS --------------------------

	.type		.nv.reservedSmem.offset0,@object
	.size		.nv.reservedSmem.offset0,0x4
	.type		.nv.reservedSmem.cap,@object
	.size		.nv.reservedSmem.cap,0x4
	.type		vprintf,@function
